	.headerflags	@"EF_CUDA_TEXMODE_UNIFIED EF_CUDA_64BIT_ADDRESS EF_CUDA_ACCELERATORS EF_CUDA_SM90 EF_CUDA_VIRTUAL_SM(EF_CUDA_SM90)"
	.elftype	@"ET_EXEC"


//--------------------- .nv.info                  --------------------------
	.section	.nv.info,"",@"SHT_CUDA_INFO"
	.align	4


	//----- nvinfo : EIATTR_REGCOUNT
	.align		4
        /*0000*/ 	.byte	0x04, 0x2f
        /*0002*/ 	.short	(.L_3 - .L_2)
	.align		4
.L_2:
        /*0004*/ 	.word	index@(triton_poi_fused__native_batch_norm_legit_no_training_add_relu_12)
        /*0008*/ 	.word	0x00000027


	//----- nvinfo : EIATTR_MIN_STACK_SIZE
	.align		4
.L_3:
        /*000c*/ 	.byte	0x04, 0x12
        /*000e*/ 	.short	(.L_5 - .L_4)
	.align		4
.L_4:
        /*0010*/ 	.word	index@(triton_poi_fused__native_batch_norm_legit_no_training_add_relu_12)
        /*0014*/ 	.word	0x00000000


	//----- nvinfo : EIATTR_FRAME_SIZE
	.align		4
.L_5:
        /*0018*/ 	.byte	0x04, 0x11
        /*001a*/ 	.short	(.L_7 - .L_6)
	.align		4
.L_6:
        /*001c*/ 	.word	index@(triton_poi_fused__native_batch_norm_legit_no_training_add_relu_12)
        /*0020*/ 	.word	0x00000000


	//----- nvinfo : EIATTR_MIN_STACK_SIZE
	.align		4
.L_7:
        /*0024*/ 	.byte	0x04, 0x12
        /*0026*/ 	.short	(.L_9 - .L_8)
	.align		4
.L_8:
        /*0028*/ 	.word	index@(triton_poi_fused__native_batch_norm_legit_no_training_add_relu_12)
        /*002c*/ 	.word	0x00000000
.L_9:


//--------------------- .nv.info.triton_poi_fused__native_batch_norm_legit_no_training_add_relu_12 --------------------------
	.section	.nv.info.triton_poi_fused__native_batch_norm_legit_no_training_add_relu_12,"",@"SHT_CUDA_INFO"
	.sectionflags	@""
	.align	4


	//----- nvinfo : EIATTR_CUDA_API_VERSION
	.align		4
        /*0000*/ 	.byte	0x04, 0x37
        /*0002*/ 	.short	(.L_11 - .L_10)
.L_10:
        /*0004*/ 	.word	0x0000007c


	//----- nvinfo : EIATTR_KPARAM_INFO
	.align		4
.L_11:
        /*0008*/ 	.byte	0x04, 0x17
        /*000a*/ 	.short	(.L_13 - .L_12)
.L_12:
        /*000c*/ 	.word	0x00000000
        /*0010*/ 	.short	0x0007
        /*0012*/ 	.short	0x0038
        /*0014*/ 	.byte	0x00, 0xf0, 0x11, 0x00


	//----- nvinfo : EIATTR_KPARAM_INFO
	.align		4
.L_13:
        /*0018*/ 	.byte	0x04, 0x17
        /*001a*/ 	.short	(.L_15 - .L_14)
.L_14:
        /*001c*/ 	.word	0x00000000
        /*0020*/ 	.short	0x0006
        /*0022*/ 	.short	0x0030
        /*0024*/ 	.byte	0x00, 0xf4, 0x21, 0x00


	//----- nvinfo : EIATTR_KPARAM_INFO
	.align		4
.L_15:
        /*0028*/ 	.byte	0x04, 0x17
        /*002a*/ 	.short	(.L_17 - .L_16)
.L_16:
        /*002c*/ 	.word	0x00000000
        /*0030*/ 	.short	0x0005
        /*0032*/ 	.short	0x0028
        /*0034*/ 	.byte	0x00, 0xf4, 0x21, 0x00


	//----- nvinfo : EIATTR_KPARAM_INFO
	.align		4
.L_17:
        /*0038*/ 	.byte	0x04, 0x17
        /*003a*/ 	.short	(.L_19 - .L_18)
.L_18:
        /*003c*/ 	.word	0x00000000
        /*0040*/ 	.short	0x0004
        /*0042*/ 	.short	0x0020
        /*0044*/ 	.byte	0x00, 0xf4, 0x21, 0x00


	//----- nvinfo : EIATTR_KPARAM_INFO
	.align		4
.L_19:
        /*0048*/ 	.byte	0x04, 0x17
        /*004a*/ 	.short	(.L_21 - .L_20)
.L_20:
        /*004c*/ 	.word	0x00000000
        /*0050*/ 	.short	0x0003
        /*0052*/ 	.short	0x0018
        /*0054*/ 	.byte	0x00, 0xf4, 0x21, 0x00


	//----- nvinfo : EIATTR_KPARAM_INFO
	.align		4
.L_21:
        /*0058*/ 	.byte	0x04, 0x17
        /*005a*/ 	.short	(.L_23 - .L_22)
.L_22:
        /*005c*/ 	.word	0x00000000
        /*0060*/ 	.short	0x0002
        /*0062*/ 	.short	0x0010
        /*0064*/ 	.byte	0x00, 0xf4, 0x21, 0x00


	//----- nvinfo : EIATTR_KPARAM_INFO
	.align		4
.L_23:
        /*0068*/ 	.byte	0x04, 0x17
        /*006a*/ 	.short	(.L_25 - .L_24)
.L_24:
        /*006c*/ 	.word	0x00000000
        /*0070*/ 	.short	0x0001
        /*0072*/ 	.short	0x0008
        /*0074*/ 	.byte	0x00, 0xf4, 0x21, 0x00


	//----- nvinfo : EIATTR_KPARAM_INFO
	.align		4
.L_25:
        /*0078*/ 	.byte	0x04, 0x17
        /*007a*/ 	.short	(.L_27 - .L_26)
.L_26:
        /*007c*/ 	.word	0x00000000
        /*0080*/ 	.short	0x0000
        /*0082*/ 	.short	0x0000
        /*0084*/ 	.byte	0x00, 0xf4, 0x21, 0x00


	//----- nvinfo : EIATTR_SPARSE_MMA_MASK
	.align		4
.L_27:
        /*0088*/ 	.byte	0x03, 0x50
        /*008a*/ 	.short	0x0000


	//----- nvinfo : EIATTR_MAXREG_COUNT
	.align		4
        /*008c*/ 	.byte	0x03, 0x1b
        /*008e*/ 	.short	0x00ff


	//----- nvinfo : EIATTR_EXIT_INSTR_OFFSETS
	.align		4
        /*0090*/ 	.byte	0x04, 0x1c
        /*0092*/ 	.short	(.L_29 - .L_28)


	//   ....[0]....
.L_28:
        /*0094*/ 	.word	0x000007d0


	//----- nvinfo : EIATTR_REQNTID
	.align		4
.L_29:
        /*0098*/ 	.byte	0x04, 0x10
        /*009a*/ 	.short	(.L_31 - .L_30)
.L_30:
        /*009c*/ 	.word	0x00000080
        /*00a0*/ 	.word	0x00000001
        /*00a4*/ 	.word	0x00000001


	//----- nvinfo : EIATTR_CBANK_PARAM_SIZE
	.align		4
.L_31:
        /*00a8*/ 	.byte	0x03, 0x19
        /*00aa*/ 	.short	0x003c


	//----- nvinfo : EIATTR_PARAM_CBANK
	.align		4
        /*00ac*/ 	.byte	0x04, 0x0a
        /*00ae*/ 	.short	(.L_33 - .L_32)
	.align		4
.L_32:
        /*00b0*/ 	.word	index@(.nv.constant0.triton_poi_fused__native_batch_norm_legit_no_training_add_relu_12)
        /*00b4*/ 	.short	0x0210
        /*00b6*/ 	.short	0x003c


	//----- nvinfo : EIATTR_SW_WAR
	.align		4
.L_33:
        /*00b8*/ 	.byte	0x04, 0x36
        /*00ba*/ 	.short	(.L_35 - .L_34)
.L_34:
        /*00bc*/ 	.word	0x00000008
.L_35:


//--------------------- .nv.callgraph             --------------------------
	.section	.nv.callgraph,"",@"SHT_CUDA_CALLGRAPH"
	.align	4
	.sectionentsize	8
	.align		4
        /*0000*/ 	.word	0x00000000
	.align		4
        /*0004*/ 	.word	0xffffffff
	.align		4
        /*0008*/ 	.word	0x00000000
	.align		4
        /*000c*/ 	.word	0xfffffffe
	.align		4
        /*0010*/ 	.word	0x00000000
	.align		4
        /*0014*/ 	.word	0xfffffffd
	.align		4
        /*0018*/ 	.word	0x00000000
	.align		4
        /*001c*/ 	.word	0xfffffffc


//--------------------- .nv.constant4             --------------------------
	.section	.nv.constant4,"a",@progbits
	.align	8
	.align		8
.nv.constant4:
        /*0000*/ 	.dword	_$_str
	.align		8
        /*0008*/ 	.dword	_$_str_$_2


//--------------------- .text.triton_poi_fused__native_batch_norm_legit_no_training_add_relu_12 --------------------------
	.section	.text.triton_poi_fused__native_batch_norm_legit_no_training_add_relu_12,"ax",@progbits
	.align	128
        .global         triton_poi_fused__native_batch_norm_legit_no_training_add_relu_12
        .type           triton_poi_fused__native_batch_norm_legit_no_training_add_relu_12,@function
        .size           triton_poi_fused__native_batch_norm_legit_no_training_add_relu_12,(.L_x_1 - triton_poi_fused__native_batch_norm_legit_no_training_add_relu_12)
        .other          triton_poi_fused__native_batch_norm_legit_no_training_add_relu_12,@"STO_CUDA_ENTRY STV_DEFAULT"
triton_poi_fused__native_batch_norm_legit_no_training_add_relu_12:
.text.triton_poi_fused__native_batch_norm_legit_no_training_add_relu_12:
[----:B------:R-:W-:Y:S01]  /*0000*/  LDC R1, c[0x0][0x28] ;  /* 0x00000a00ff017b82 */ /* 0x000fe20000000800 */
[----:B------:R-:W1:Y:S07]  /*0010*/  S2R R0, SR_TID.X ;  /* 0x0000000000007919 */ /* 0x000e6e0000002100 */
[----:B------:R-:W2:Y:S01]  /*0020*/  LDC.64 R4, c[0x0][0x220] ;  /* 0x00008800ff047b82 */ /* 0x000ea20000000a00 */
[----:B------:R-:W-:Y:S01]  /*0030*/  ULDC.64 UR4, c[0x0][0x208] ;  /* 0x0000820000047ab9 */ /* 0x000fe20000000a00 */
[----:B------:R-:W3:Y:S06]  /*0040*/  S2R R7, SR_CTAID.X ;  /* 0x0000000000077919 */ /* 0x000eec0000002500 */
[----:B------:R-:W4:Y:S08]  /*0050*/  LDC.64 R8, c[0x0][0x218] ;  /* 0x00008600ff087b82 */ /* 0x000f300000000a00 */
[----:B------:R-:W5:Y:S08]  /*0060*/  LDC.64 R20, c[0x0][0x210] ;  /* 0x00008400ff147b82 */ /* 0x000f700000000a00 */
[----:B------:R-:W5:Y:S01]  /*0070*/  LDC.64 R12, c[0x0][0x228] ;  /* 0x00008a00ff0c7b82 */ /* 0x000f620000000a00 */
[----:B-1----:R-:W-:-:S07]  /*0080*/  SHF.L.U32 R0, R0, 0x2, RZ ;  /* 0x0000000200007819 */ /* 0x002fce00000006ff */
[----:B------:R-:W1:Y:S01]  /*0090*/  LDC.64 R16, c[0x0][0x230] ;  /* 0x00008c00ff107b82 */ /* 0x000e620000000a00 */
[----:B---3--:R-:W-:Y:S02]  /*00a0*/  SHF.R.S32.HI R3, RZ, 0x15, R7 ;  /* 0x00000015ff037819 */ /* 0x008fe40000011407 */
[----:B------:R-:W-:Y:S02]  /*00b0*/  LOP3.LUT R0, R0, 0x1fc, RZ, 0xc0, !PT ;  /* 0x000001fc00007812 */ /* 0x000fe400078ec0ff */
[----:B------:R-:W-:Y:S01]  /*00c0*/  SGXT R3, R3, 0x1 ;  /* 0x000000010303781a */ /* 0x000fe20000000200 */
[----:B------:R-:W-:Y:S01]  /*00d0*/  HFMA2.MMA R2, -RZ, RZ, 1.625, 0 ;  /* 0x3e800000ff027435 */ /* 0x000fe200000001ff */
[----:B------:R-:W-:Y:S01]  /*00e0*/  LEA R0, R7, R0, 0xa ;  /* 0x0000000007007211 */ /* 0x000fe200078e50ff */
[----:B------:R-:W3:Y:S03]  /*00f0*/  LDC.64 R24, c[0x0][0x238] ;  /* 0x00008e00ff187b82 */ /* 0x000ee60000000a00 */
[----:B------:R-:W-:-:S04]  /*0100*/  LEA.HI R3, R3, R0, RZ, 0x8 ;  /* 0x0000000003037211 */ /* 0x000fc800078f40ff */
[----:B------:R-:W-:-:S04]  /*0110*/  LOP3.LUT R3, R3, 0xffffff00, RZ, 0xc0, !PT ;  /* 0xffffff0003037812 */ /* 0x000fc800078ec0ff */
[----:B------:R-:W-:-:S05]  /*0120*/  IADD3 R3, R0, -R3, RZ ;  /* 0x8000000300037210 */ /* 0x000fca0007ffe0ff */
[----:B--2---:R-:W-:-:S06]  /*0130*/  IMAD.WIDE R4, R3, 0x4, R4 ;  /* 0x0000000403047825 */ /* 0x004fcc00078e0204 */
[----:B------:R-:W2:Y:S01]  /*0140*/  LDG.E.EL.128 R4, desc[UR4][R4.64] ;  /* 0x0000000404047981 */ /* 0x000ea2000c2e1d00 */
[----:B----4-:R-:W-:-:S04]  /*0150*/  IMAD.WIDE R8, R3, 0x4, R8 ;  /* 0x0000000403087825 */ /* 0x010fc800078e0208 */
[----:B-----5:R-:W-:Y:S02]  /*0160*/  IMAD.WIDE R20, R0, 0x4, R20 ;  /* 0x0000000400147825 */ /* 0x020fe400078e0214 */
[----:B------:R-:W4:Y:S02]  /*0170*/  LDG.E.EL.128 R8, desc[UR4][R8.64] ;  /* 0x0000000408087981 */ /* 0x000f24000c2e1d00 */
[C---:B0-----:R-:W-:Y:S02]  /*0180*/  IMAD.WIDE R12, R3.reuse, 0x4, R12 ;  /* 0x00000004030c7825 */ /* 0x041fe400078e020c */
[----:B------:R-:W4:Y:S02]  /*0190*/  LDG.E.128 R28, desc[UR4][R20.64+0x800] ;  /* 0x00080004141c7981 */ /* 0x000f24000c1e1d00 */
[----:B-1----:R-:W-:Y:S02]  /*01a0*/  IMAD.WIDE R16, R3, 0x4, R16 ;  /* 0x0000000403107825 */ /* 0x002fe400078e0210 */
[----:B------:R-:W5:Y:S02]  /*01b0*/  LDG.E.128 R32, desc[UR4][R20.64] ;  /* 0x0000000414207981 */ /* 0x000f64000c1e1d00 */
[----:B--2---:R-:W-:Y:S01]  /*01c0*/  FADD R7, R7, 9.9999997473787516356e-06 ;  /* 0x3727c5ac07077421 */ /* 0x004fe20000000000 */
[----:B------:R-:W-:-:S04]  /*01d0*/  FADD R6, R6, 9.9999997473787516356e-06 ;  /* 0x3727c5ac06067421 */ /* 0x000fc80000000000 */
[----:B------:R-:W0:Y:S08]  /*01e0*/  MUFU.SQRT R14, R6 ;  /* 0x00000006000e7308 */ /* 0x000e300000002000 */
[----:B------:R-:W1:Y:S01]  /*01f0*/  MUFU.SQRT R7, R7 ;  /* 0x0000000700077308 */ /* 0x000e620000002000 */
[C---:B0-----:R-:W-:Y:S02]  /*0200*/  FSETP.GT.AND P0, PT, R14.reuse, 8.50705917302346158658e+37, PT ;  /* 0x7e8000000e00780b */ /* 0x041fe40003f04000 */
[----:B------:R-:W-:-:S02]  /*0210*/  FSETP.GEU.AND P2, PT, R14, 1.175494350822287508e-38, PT ;  /* 0x008000000e00780b */ /* 0x000fc40003f4e000 */
[C---:B-1----:R-:W-:Y:S02]  /*0220*/  FSETP.GT.AND P1, PT, R7.reuse, 8.50705917302346158658e+37, PT ;  /* 0x7e8000000700780b */ /* 0x042fe40003f24000 */
[----:B------:R-:W-:-:S07]  /*0230*/  FSETP.GEU.AND P3, PT, R7, 1.175494350822287508e-38, PT ;  /* 0x008000000700780b */ /* 0x000fce0003f6e000 */
[----:B------:R-:W-:-:S04]  /*0240*/  @P0 FMUL R14, R14, 0.25 ;  /* 0x3e8000000e0e0820 */ /* 0x000fc80000400000 */
[----:B------:R-:W-:Y:S01]  /*0250*/  @P1 FMUL R7, R7, 0.25 ;  /* 0x3e80000007071820 */ /* 0x000fe20000400000 */
[----:B------:R-:W-:-:S03]  /*0260*/  @!P2 FMUL R14, R14, 16777216 ;  /* 0x4b8000000e0ea820 */ /* 0x000fc60000400000 */
[----:B------:R-:W-:Y:S01]  /*0270*/  @!P3 FMUL R7, R7, 16777216 ;  /* 0x4b8000000707b820 */ /* 0x000fe20000400000 */
[----:B------:R-:W0:Y:S01]  /*0280*/  MUFU.RCP R6, R14 ;  /* 0x0000000e00067308 */ /* 0x000e220000001000 */
[C---:B------:R-:W-:Y:S02]  /*0290*/  FSEL R15, R2.reuse, 1, P0 ;  /* 0x3f800000020f7808 */ /* 0x040fe40000000000 */
[----:B------:R-:W-:-:S05]  /*02a0*/  FSEL R18, R2, 1, P1 ;  /* 0x3f80000002127808 */ /* 0x000fca0000800000 */
[----:B------:R-:W1:Y:S01]  /*02b0*/  MUFU.RCP R7, R7 ;  /* 0x0000000700077308 */ /* 0x000e620000001000 */
[----:B------:R-:W-:Y:S01]  /*02c0*/  @!P2 FMUL R15, R15, 16777216 ;  /* 0x4b8000000f0fa820 */ /* 0x000fe20000400000 */
[----:B------:R-:W-:-:S03]  /*02d0*/  @!P3 FMUL R18, R18, 16777216 ;  /* 0x4b8000001212b820 */ /* 0x000fc60000400000 */
[----:B0-----:R-:W-:Y:S02]  /*02e0*/  FMUL R6, R6, R15 ;  /* 0x0000000f06067220 */ /* 0x001fe40000400000 */
[----:B------:R-:W2:Y:S01]  /*02f0*/  LDG.E.EL.128 R12, desc[UR4][R12.64] ;  /* 0x000000040c0c7981 */ /* 0x000ea2000c2e1d00 */
[----:B-1----:R-:W-:-:S03]  /*0300*/  FMUL R3, R7, R18 ;  /* 0x0000001207037220 */ /* 0x002fc60000400000 */
[----:B------:R-:W2:Y:S01]  /*0310*/  LDG.E.EL.128 R16, desc[UR4][R16.64] ;  /* 0x0000000410107981 */ /* 0x000ea2000c2e1d00 */
[----:B------:R-:W-:Y:S01]  /*0320*/  FADD R7, R4, 9.9999997473787516356e-06 ;  /* 0x3727c5ac04077421 */ /* 0x000fe20000000000 */
[--C-:B----4-:R-:W-:Y:S01]  /*0330*/  FADD R4, R31, -R11.reuse ;  /* 0x8000000b1f047221 */ /* 0x110fe20000000000 */
[----:B-----5:R-:W-:Y:S01]  /*0340*/  FADD R20, R35, -R11 ;  /* 0x8000000b23147221 */ /* 0x020fe20000000000 */
[--C-:B------:R-:W-:Y:S01]  /*0350*/  FADD R21, R30, -R10.reuse ;  /* 0x8000000a1e157221 */ /* 0x100fe20000000000 */
[----:B------:R-:W-:Y:S01]  /*0360*/  FADD R23, R34, -R10 ;  /* 0x8000000a22177221 */ /* 0x000fe20000000000 */
[----:B------:R3:W0:Y:S01]  /*0370*/  MUFU.SQRT R36, R7 ;  /* 0x0000000700247308 */ /* 0x0006220000002000 */
[C---:B------:R-:W-:Y:S01]  /*0380*/  FMUL R4, R3.reuse, R4 ;  /* 0x0000000403047220 */ /* 0x040fe20000400000 */
[C---:B------:R-:W-:Y:S01]  /*0390*/  FMUL R21, R6.reuse, R21 ;  /* 0x0000001506157220 */ /* 0x040fe20000400000 */
[----:B------:R-:W-:Y:S01]  /*03a0*/  FMUL R23, R6, R23 ;  /* 0x0000001706177220 */ /* 0x000fe20000400000 */
[----:B------:R-:W-:Y:S01]  /*03b0*/  FMUL R10, R3, R20 ;  /* 0x00000014030a7220 */ /* 0x000fe20000400000 */
[----:B---3--:R-:W-:-:S05]  /*03c0*/  IMAD.WIDE R6, R0, 0x4, R24 ;  /* 0x0000000400067825 */ /* 0x008fca00078e0218 */
[----:B------:R-:W3:Y:S01]  /*03d0*/  LDG.E.128 R24, desc[UR4][R6.64+0x800] ;  /* 0x0008000406187981 */ /* 0x000ee2000c1e1d00 */
[C---:B0-----:R-:W-:Y:S02]  /*03e0*/  FSETP.GT.AND P0, PT, R36.reuse, 8.50705917302346158658e+37, PT ;  /* 0x7e8000002400780b */ /* 0x041fe40003f04000 */
[----:B------:R-:W-:-:S11]  /*03f0*/  FSETP.GEU.AND P1, PT, R36, 1.175494350822287508e-38, PT ;  /* 0x008000002400780b */ /* 0x000fd60003f2e000 */
[----:B------:R-:W-:-:S04]  /*0400*/  @P0 FMUL R36, R36, 0.25 ;  /* 0x3e80000024240820 */ /* 0x000fc80000400000 */
[----:B------:R-:W-:-:S04]  /*0410*/  @!P1 FMUL R36, R36, 16777216 ;  /* 0x4b80000024249820 */ /* 0x000fc80000400000 */
[----:B------:R-:W0:Y:S01]  /*0420*/  MUFU.RCP R11, R36 ;  /* 0x00000024000b7308 */ /* 0x000e220000001000 */
[----:B------:R-:W-:Y:S01]  /*0430*/  FADD R5, R5, 9.9999997473787516356e-06 ;  /* 0x3727c5ac05057421 */ /* 0x000fe20000000000 */
[C-C-:B--2---:R-:W-:Y:S01]  /*0440*/  FFMA R4, R15.reuse, R4, R19.reuse ;  /* 0x000000040f047223 */ /* 0x144fe20000000013 */
[----:B------:R-:W-:Y:S01]  /*0450*/  FFMA R10, R15, R10, R19 ;  /* 0x0000000a0f0a7223 */ /* 0x000fe20000000013 */
[C-C-:B------:R-:W-:Y:S01]  /*0460*/  FFMA R3, R14.reuse, R21, R18.reuse ;  /* 0x000000150e037223 */ /* 0x140fe20000000012 */
[----:B------:R-:W-:Y:S02]  /*0470*/  FFMA R15, R14, R23, R18 ;  /* 0x000000170e0f7223 */ /* 0x000fe40000000012 */
[----:B------:R1:W2:Y:S01]  /*0480*/  LDG.E.128 R20, desc[UR4][R6.64] ;  /* 0x0000000406147981 */ /* 0x0002a2000c1e1d00 */
[----:B------:R-:W-:-:S05]  /*0490*/  FSEL R14, R2, 1, P0 ;  /* 0x3f800000020e7808 */ /* 0x000fca0000000000 */
[----:B------:R-:W-:-:S04]  /*04a0*/  @!P1 FMUL R14, R14, 16777216 ;  /* 0x4b8000000e0e9820 */ /* 0x000fc80000400000 */
[----:B0-----:R-:W-:Y:S01]  /*04b0*/  FMUL R11, R11, R14 ;  /* 0x0000000e0b0b7220 */ /* 0x001fe20000400000 */
[----:B------:R-:W-:Y:S01]  /*04c0*/  FADD R32, R32, -R8 ;  /* 0x8000000820207221 */ /* 0x000fe20000000000 */
[----:B------:R-:W0:Y:S01]  /*04d0*/  MUFU.SQRT R14, R5 ;  /* 0x00000005000e7308 */ /* 0x000e220000002000 */
[----:B-1----:R-:W1:Y:S01]  /*04e0*/  LDC.64 R6, c[0x0][0x240] ;  /* 0x00009000ff067b82 */ /* 0x002e620000000a00 */
[C---:B0-----:R-:W-:Y:S02]  /*04f0*/  FSETP.GT.AND P0, PT, R14.reuse, 8.50705917302346158658e+37, PT ;  /* 0x7e8000000e00780b */ /* 0x041fe40003f04000 */
[----:B------:R-:W-:-:S11]  /*0500*/  FSETP.GEU.AND P1, PT, R14, 1.175494350822287508e-38, PT ;  /* 0x008000000e00780b */ /* 0x000fd60003f2e000 */
[----:B------:R-:W-:-:S04]  /*0510*/  @P0 FMUL R14, R14, 0.25 ;  /* 0x3e8000000e0e0820 */ /* 0x000fc80000400000 */
[----:B------:R-:W-:-:S06]  /*0520*/  @!P1 FMUL R14, R14, 16777216 ;  /* 0x4b8000000e0e9820 */ /* 0x000fcc0000400000 */
[----:B------:R-:W0:Y:S01]  /*0530*/  MUFU.RCP R14, R14 ;  /* 0x0000000e000e7308 */ /* 0x000e220000001000 */
[----:B------:R-:W-:Y:S01]  /*0540*/  FSEL R19, R2, 1, P0 ;  /* 0x3f80000002137808 */ /* 0x000fe20000000000 */
[----:B------:R-:W-:-:S04]  /*0550*/  FMUL R5, R11, R32 ;  /* 0x000000200b057220 */ /* 0x000fc80000400000 */
[----:B------:R-:W-:Y:S01]  /*0560*/  @!P1 FMUL R19, R19, 16777216 ;  /* 0x4b80000013139820 */ /* 0x000fe20000400000 */
[--C-:B------:R-:W-:Y:S01]  /*0570*/  FADD R33, R33, -R9.reuse ;  /* 0x8000000921217221 */ /* 0x100fe20000000000 */
[----:B------:R-:W-:Y:S01]  /*0580*/  FADD R28, R28, -R8 ;  /* 0x800000081c1c7221 */ /* 0x000fe20000000000 */
[----:B------:R-:W-:Y:S01]  /*0590*/  FADD R29, R29, -R9 ;  /* 0x800000091d1d7221 */ /* 0x000fe20000000000 */
[----:B------:R-:W-:Y:S01]  /*05a0*/  FFMA R5, R12, R5, R16 ;  /* 0x000000050c057223 */ /* 0x000fe20000000010 */
[----:B0-----:R-:W-:Y:S01]  /*05b0*/  FMUL R2, R14, R19 ;  /* 0x000000130e027220 */ /* 0x001fe20000400000 */
[----:B------:R-:W-:-:S03]  /*05c0*/  FMUL R11, R11, R28 ;  /* 0x0000001c0b0b7220 */ /* 0x000fc60000400000 */
[C---:B------:R-:W-:Y:S01]  /*05d0*/  FMUL R8, R2.reuse, R33 ;  /* 0x0000002102087220 */ /* 0x040fe20000400000 */
[----:B------:R-:W-:Y:S01]  /*05e0*/  FMUL R2, R2, R29 ;  /* 0x0000001d02027220 */ /* 0x000fe20000400000 */
[----:B------:R-:W-:Y:S02]  /*05f0*/  FFMA R11, R12, R11, R16 ;  /* 0x0000000b0c0b7223 */ /* 0x000fe40000000010 */
[C-C-:B------:R-:W-:Y:S01]  /*0600*/  FFMA R8, R13.reuse, R8, R17.reuse ;  /* 0x000000080d087223 */ /* 0x140fe20000000011 */
[----:B------:R-:W-:Y:S01]  /*0610*/  FFMA R2, R13, R2, R17 ;  /* 0x000000020d027223 */ /* 0x000fe20000000011 */
[----:B---3--:R-:W-:Y:S01]  /*0620*/  FSETP.GEU.AND P5, PT, R3, -R26, PT ;  /* 0x8000001a0300720b */ /* 0x008fe20003fae000 */
[----:B------:R-:W-:Y:S01]  /*0630*/  FADD R3, R26, R3 ;  /* 0x000000031a037221 */ /* 0x000fe20000000000 */
[----:B------:R-:W-:Y:S01]  /*0640*/  FSETP.GEU.AND P3, PT, R11, -R24, PT ;  /* 0x800000180b00720b */ /* 0x000fe20003f6e000 */
[----:B------:R-:W-:Y:S01]  /*0650*/  FADD R24, R24, R11 ;  /* 0x0000000b18187221 */ /* 0x000fe20000000000 */
[----:B------:R-:W-:Y:S01]  /*0660*/  FSETP.GEU.AND P4, PT, R2, -R25, PT ;  /* 0x800000190200720b */ /* 0x000fe20003f8e000 */
[----:B------:R-:W-:Y:S01]  /*0670*/  FADD R2, R25, R2 ;  /* 0x0000000219027221 */ /* 0x000fe20000000000 */
[----:B-1----:R-:W-:Y:S01]  /*0680*/  IMAD.WIDE R6, R0, 0x4, R6 ;  /* 0x0000000400067825 */ /* 0x002fe200078e0206 */
[----:B------:R-:W-:-:S02]  /*0690*/  SEL R26, R3, RZ, P5 ;  /* 0x000000ff031a7207 */ /* 0x000fc40002800000 */
[----:B------:R-:W-:Y:S02]  /*06a0*/  SEL R24, R24, RZ, P3 ;  /* 0x000000ff18187207 */ /* 0x000fe40001800000 */
[----:B------:R-:W-:Y:S02]  /*06b0*/  SEL R25, R2, RZ, P4 ;  /* 0x000000ff02197207 */ /* 0x000fe40002000000 */
[----:B--2---:R-:W-:Y:S01]  /*06c0*/  FSETP.GEU.AND P6, PT, R5, -R20, PT ;  /* 0x800000140500720b */ /* 0x004fe20003fce000 */
[----:B------:R-:W-:Y:S01]  /*06d0*/  FADD R5, R20, R5 ;  /* 0x0000000514057221 */ /* 0x000fe20000000000 */
[----:B------:R-:W-:Y:S01]  /*06e0*/  FSETP.GEU.AND P0, PT, R8, -R21, PT ;  /* 0x800000150800720b */ /* 0x000fe20003f0e000 */
[----:B------:R-:W-:Y:S01]  /*06f0*/  FADD R9, R21, R8 ;  /* 0x0000000815097221 */ /* 0x000fe20000000000 */
[----:B------:R-:W-:Y:S02]  /*0700*/  FSETP.GEU.AND P1, PT, R15, -R22, PT ;  /* 0x800000160f00720b */ /* 0x000fe40003f2e000 */
[----:B------:R-:W-:Y:S01]  /*0710*/  SEL R8, R5, RZ, P6 ;  /* 0x000000ff05087207 */ /* 0x000fe20003000000 */
[----:B------:R-:W-:Y:S01]  /*0720*/  FADD R15, R22, R15 ;  /* 0x0000000f160f7221 */ /* 0x000fe20000000000 */
[----:B------:R-:W-:Y:S01]  /*0730*/  FSETP.GEU.AND P2, PT, R10, -R23, PT ;  /* 0x800000170a00720b */ /* 0x000fe20003f4e000 */
[----:B------:R-:W-:Y:S01]  /*0740*/  FADD R23, R23, R10 ;  /* 0x0000000a17177221 */ /* 0x000fe20000000000 */
[----:B------:R-:W-:Y:S01]  /*0750*/  FSETP.GEU.AND P6, PT, R4, -R27, PT ;  /* 0x8000001b0400720b */ /* 0x000fe20003fce000 */
[----:B------:R-:W-:Y:S01]  /*0760*/  FADD R4, R27, R4 ;  /* 0x000000041b047221 */ /* 0x000fe20000000000 */
[----:B------:R-:W-:-:S02]  /*0770*/  SEL R9, R9, RZ, P0 ;  /* 0x000000ff09097207 */ /* 0x000fc40000000000 */
[----:B------:R-:W-:Y:S02]  /*0780*/  SEL R10, R15, RZ, P1 ;  /* 0x000000ff0f0a7207 */ /* 0x000fe40000800000 */
[----:B------:R-:W-:Y:S02]  /*0790*/  SEL R11, R23, RZ, P2 ;  /* 0x000000ff170b7207 */ /* 0x000fe40001000000 */
[----:B------:R-:W-:-:S03]  /*07a0*/  SEL R27, R4, RZ, P6 ;  /* 0x000000ff041b7207 */ /* 0x000fc60003000000 */
[----:B------:R-:W-:Y:S04]  /*07b0*/  STG.E.128 desc[UR4][R6.64], R8 ;  /* 0x0000000806007986 */ /* 0x000fe8000c101d04 */
[----:B------:R-:W-:Y:S01]  /*07c0*/  STG.E.128 desc[UR4][R6.64+0x800], R24 ;  /* 0x0008001806007986 */ /* 0x000fe2000c101d04 */
[----:B------:R-:W-:Y:S05]  /*07d0*/  EXIT ;  /* 0x000000000000794d */ /* 0x000fea0003800000 */
.L_x_0:
[----:B------:R-:W-:-:S00]  /*07e0*/  BRA `(.L_x_0) ;  /* 0xfffffffc00fc7947 */ /* 0x000fc0000383ffff */
[----:B------:R-:W-:-:S00]  /*07f0*/  NOP ;  /* 0x0000000000007918 */ /* 0x000fc00000000000 */
        /* <DEDUP_REMOVED lines=8> */
.L_x_1:


//--------------------- .nv.global.init           --------------------------
	.section	.nv.global.init,"aw",@progbits
.nv.global.init:
	.type		_$_str,@object
	.size		_$_str,(_$_str_$_2 - _$_str)
_$_str:
        /*0000*/ 	.byte	0x5f, 0x5f, 0x43, 0x55, 0x44, 0x41, 0x5f, 0x46, 0x54, 0x5a, 0x00
	.type		_$_str_$_2,@object
	.size		_$_str_$_2,(.L_1 - _$_str_$_2)
_$_str_$_2:
        /*000b*/ 	.byte	0x5f, 0x5f, 0x43, 0x55, 0x44, 0x41, 0x5f, 0x50, 0x52, 0x45, 0x43, 0x5f, 0x53, 0x51, 0x52, 0x54
        /*001b*/ 	.byte	0x00
.L_1:


//--------------------- .nv.constant0.triton_poi_fused__native_batch_norm_legit_no_training_add_relu_12 --------------------------
	.section	.nv.constant0.triton_poi_fused__native_batch_norm_legit_no_training_add_relu_12,"a",@progbits
	.sectionflags	@""
	.align	4
.nv.constant0.triton_poi_fused__native_batch_norm_legit_no_training_add_relu_12:
	.zero		588
